//
// Generated by NVIDIA NVVM Compiler
//
// Compiler Build ID: CL-36424714
// Cuda compilation tools, release 13.0, V13.0.88
// Based on NVVM 20.0.0
//

.version 9.0
.target sm_100
.address_size 64

	// .globl	_Z10NonSimdMulPfS_S_i

.visible .entry _Z10NonSimdMulPfS_S_i(
	.param .u64 .ptr .align 1 _Z10NonSimdMulPfS_S_i_param_0,
	.param .u64 .ptr .align 1 _Z10NonSimdMulPfS_S_i_param_1,
	.param .u64 .ptr .align 1 _Z10NonSimdMulPfS_S_i_param_2,
	.param .u32 _Z10NonSimdMulPfS_S_i_param_3
)
{
	.reg .pred 	%p<2>;
	.reg .b32 	%r<6>;
	.reg .b32 	%f<4>;
	.reg .b64 	%rd<11>;

	ld.param.u64 	%rd1, [_Z10NonSimdMulPfS_S_i_param_0];
	ld.param.u64 	%rd2, [_Z10NonSimdMulPfS_S_i_param_1];
	ld.param.u64 	%rd3, [_Z10NonSimdMulPfS_S_i_param_2];
	ld.param.u32 	%r2, [_Z10NonSimdMulPfS_S_i_param_3];
	mov.u32 	%r3, %ctaid.x;
	mov.u32 	%r4, %ntid.x;
	mov.u32 	%r5, %tid.x;
	mad.lo.s32 	%r1, %r3, %r4, %r5;
	setp.ge.s32 	%p1, %r1, %r2;
	@%p1 bra 	$L__BB0_2;
	cvta.to.global.u64 	%rd4, %rd1;
	cvta.to.global.u64 	%rd5, %rd2;
	cvta.to.global.u64 	%rd6, %rd3;
	mul.wide.s32 	%rd7, %r1, 4;
	add.s64 	%rd8, %rd4, %rd7;
	ld.global.f32 	%f1, [%rd8];
	add.s64 	%rd9, %rd5, %rd7;
	ld.global.f32 	%f2, [%rd9];
	mul.f32 	%f3, %f1, %f2;
	add.s64 	%rd10, %rd6, %rd7;
	st.global.f32 	[%rd10], %f3;
$L__BB0_2:
	ret;

}
	// .globl	_Z13NonSimdMulSumPfS_S_i
.visible .entry _Z13NonSimdMulSumPfS_S_i(
	.param .u64 .ptr .align 1 _Z13NonSimdMulSumPfS_S_i_param_0,
	.param .u64 .ptr .align 1 _Z13NonSimdMulSumPfS_S_i_param_1,
	.param .u64 .ptr .align 1 _Z13NonSimdMulSumPfS_S_i_param_2,
	.param .u32 _Z13NonSimdMulSumPfS_S_i_param_3
)
{
	.reg .pred 	%p<2>;
	.reg .b32 	%r<6>;
	.reg .b32 	%f<4>;
	.reg .b64 	%rd<11>;

	ld.param.u64 	%rd1, [_Z13NonSimdMulSumPfS_S_i_param_0];
	ld.param.u64 	%rd2, [_Z13NonSimdMulSumPfS_S_i_param_1];
	ld.param.u64 	%rd3, [_Z13NonSimdMulSumPfS_S_i_param_2];
	ld.param.u32 	%r2, [_Z13NonSimdMulSumPfS_S_i_param_3];
	mov.u32 	%r3, %ctaid.x;
	mov.u32 	%r4, %ntid.x;
	mov.u32 	%r5, %tid.x;
	mad.lo.s32 	%r1, %r3, %r4, %r5;
	setp.ge.s32 	%p1, %r1, %r2;
	@%p1 bra 	$L__BB1_2;
	cvta.to.global.u64 	%rd4, %rd1;
	cvta.to.global.u64 	%rd5, %rd2;
	cvta.to.global.u64 	%rd6, %rd3;
	mul.wide.s32 	%rd7, %r1, 4;
	add.s64 	%rd8, %rd4, %rd7;
	ld.global.f32 	%f1, [%rd8];
	add.s64 	%rd9, %rd5, %rd7;
	ld.global.f32 	%f2, [%rd9];
	mul.f32 	%f3, %f1, %f2;
	add.s64 	%rd10, %rd6, %rd7;
	st.global.f32 	[%rd10], %f3;
$L__BB1_2:
	ret;

}


// ===== COMPILED SASS (sm_100) =====

	.target	sm_100

	.elftype	@"ET_EXEC"


//--------------------- .note.nv.tkinfo           --------------------------
	.section	.note.nv.tkinfo,"",@"SHT_NOTE"
	.sectionflags	@"SHF_NOTE_NV_TKINFO"
	.tkinfo
        /*0018*/ 	.word	0x00000002
        /*0030*/ 	.string	""
        /*0030*/ 	.string	"ptxas"
        /*0030*/ 	.string	"Cuda compilation tools, release 13.0, V13.0.88"
        /*0030*/ 	.string	"Build cuda_13.0.r13.0/compiler.36424714_0"
        /*0030*/ 	.string	"-arch sm_100 -m 64 "



//--------------------- .note.nv.cuinfo           --------------------------
	.section	.note.nv.cuinfo,"",@"SHT_NOTE"
	.sectionflags	@"SHF_NOTE_NV_CUINFO"
        /*0018*/ 	.short	0x0002
        /*001a*/ 	.short	0x0064
        /*001c*/ 	.short	0x0082
	.zero		2


//--------------------- .nv.info                  --------------------------
	.section	.nv.info,"",@"SHT_CUDA_INFO"
	.align	4


	//----- nvinfo : EIATTR_REGCOUNT
	.align		4
        /*0000*/ 	.byte	0x04, 0x2f
        /*0002*/ 	.short	(.L_1 - .L_0)
	.align		4
.L_0:
        /*0004*/ 	.word	index@(_Z10NonSimdMulPfS_S_i)
        /*0008*/ 	.word	0x0000000c


	//----- nvinfo : EIATTR_FRAME_SIZE
	.align		4
.L_1:
        /*000c*/ 	.byte	0x04, 0x11
        /*000e*/ 	.short	(.L_3 - .L_2)
	.align		4
.L_2:
        /*0010*/ 	.word	index@(_Z10NonSimdMulPfS_S_i)
        /*0014*/ 	.word	0x00000000


	//----- nvinfo : EIATTR_REGCOUNT
	.align		4
.L_3:
        /*0018*/ 	.byte	0x04, 0x2f
        /*001a*/ 	.short	(.L_5 - .L_4)
	.align		4
.L_4:
        /*001c*/ 	.word	index@(_Z13NonSimdMulSumPfS_S_i)
        /*0020*/ 	.word	0x0000000c


	//----- nvinfo : EIATTR_FRAME_SIZE
	.align		4
.L_5:
        /*0024*/ 	.byte	0x04, 0x11
        /*0026*/ 	.short	(.L_7 - .L_6)
	.align		4
.L_6:
        /*0028*/ 	.word	index@(_Z13NonSimdMulSumPfS_S_i)
        /*002c*/ 	.word	0x00000000


	//----- nvinfo : EIATTR_MIN_STACK_SIZE
	.align		4
.L_7:
        /*0030*/ 	.byte	0x04, 0x12
        /*0032*/ 	.short	(.L_9 - .L_8)
	.align		4
.L_8:
        /*0034*/ 	.word	index@(_Z13NonSimdMulSumPfS_S_i)
        /*0038*/ 	.word	0x00000000


	//----- nvinfo : EIATTR_MIN_STACK_SIZE
	.align		4
.L_9:
        /*003c*/ 	.byte	0x04, 0x12
        /*003e*/ 	.short	(.L_11 - .L_10)
	.align		4
.L_10:
        /*0040*/ 	.word	index@(_Z10NonSimdMulPfS_S_i)
        /*0044*/ 	.word	0x00000000
.L_11:


//--------------------- .nv.compat                --------------------------
	.section	.nv.compat,"",@"SHT_CUDA_COMPAT_INFO"
	.align	4
        /*0000*/ 	.byte	0x02, 0x09, 0x00, 0x00, 0x02, 0x02, 0x01, 0x00, 0x02, 0x05, 0x05, 0x00, 0x03, 0x07, 0x01, 0x01
        /*0010*/ 	.byte	0x02, 0x03, 0x00, 0x00, 0x02, 0x06, 0x01, 0x00, 0x04, 0x0b, 0x08, 0x00, 0x09, 0x00, 0x00, 0x00
        /*0020*/ 	.byte	0x00, 0x00, 0x00, 0x00


//--------------------- .nv.info._Z13NonSimdMulSumPfS_S_i --------------------------
	.section	.nv.info._Z13NonSimdMulSumPfS_S_i,"",@"SHT_CUDA_INFO"
	.sectionflags	@""
	.align	4


	//----- nvinfo : EIATTR_CUDA_API_VERSION
	.align		4
        /*0000*/ 	.byte	0x04, 0x37
        /*0002*/ 	.short	(.L_13 - .L_12)
.L_12:
        /*0004*/ 	.word	0x00000082


	//----- nvinfo : EIATTR_KPARAM_INFO
	.align		4
.L_13:
        /*0008*/ 	.byte	0x04, 0x17
        /*000a*/ 	.short	(.L_15 - .L_14)
.L_14:
        /*000c*/ 	.word	0x00000000
        /*0010*/ 	.short	0x0003
        /*0012*/ 	.short	0x0018
        /*0014*/ 	.byte	0x00, 0xf0, 0x11, 0x00


	//----- nvinfo : EIATTR_KPARAM_INFO
	.align		4
.L_15:
        /*0018*/ 	.byte	0x04, 0x17
        /*001a*/ 	.short	(.L_17 - .L_16)
.L_16:
        /*001c*/ 	.word	0x00000000
        /*0020*/ 	.short	0x0002
        /*0022*/ 	.short	0x0010
        /*0024*/ 	.byte	0x00, 0xf5, 0x21, 0x00


	//----- nvinfo : EIATTR_KPARAM_INFO
	.align		4
.L_17:
        /*0028*/ 	.byte	0x04, 0x17
        /*002a*/ 	.short	(.L_19 - .L_18)
.L_18:
        /*002c*/ 	.word	0x00000000
        /*0030*/ 	.short	0x0001
        /*0032*/ 	.short	0x0008
        /*0034*/ 	.byte	0x00, 0xf5, 0x21, 0x00


	//----- nvinfo : EIATTR_KPARAM_INFO
	.align		4
.L_19:
        /*0038*/ 	.byte	0x04, 0x17
        /*003a*/ 	.short	(.L_21 - .L_20)
.L_20:
        /*003c*/ 	.word	0x00000000
        /*0040*/ 	.short	0x0000
        /*0042*/ 	.short	0x0000
        /*0044*/ 	.byte	0x00, 0xf5, 0x21, 0x00


	//----- nvinfo : EIATTR_SPARSE_MMA_MASK
	.align		4
.L_21:
        /*0048*/ 	.byte	0x03, 0x50
        /*004a*/ 	.short	0x0000


	//----- nvinfo : EIATTR_MAXREG_COUNT
	.align		4
        /*004c*/ 	.byte	0x03, 0x1b
        /*004e*/ 	.short	0x00ff


	//----- nvinfo : EIATTR_MERCURY_ISA_VERSION
	.align		4
        /*0050*/ 	.byte	0x03, 0x5f
        /*0052*/ 	.short	0x0101


	//----- nvinfo : EIATTR_VRC_CTA_INIT_COUNT
	.align		4
        /*0054*/ 	.byte	0x02, 0x4a
	.zero		1
	.zero		1


	//----- nvinfo : EIATTR_EXIT_INSTR_OFFSETS
	.align		4
        /*0058*/ 	.byte	0x04, 0x1c
        /*005a*/ 	.short	(.L_23 - .L_22)


	//   ....[0]....
.L_22:
        /*005c*/ 	.word	0x00000070


	//   ....[1]....
        /*0060*/ 	.word	0x00000130


	//----- nvinfo : EIATTR_CBANK_PARAM_SIZE
	.align		4
.L_23:
        /*0064*/ 	.byte	0x03, 0x19
        /*0066*/ 	.short	0x001c


	//----- nvinfo : EIATTR_PARAM_CBANK
	.align		4
        /*0068*/ 	.byte	0x04, 0x0a
        /*006a*/ 	.short	(.L_25 - .L_24)
	.align		4
.L_24:
        /*006c*/ 	.word	index@(.nv.constant0._Z13NonSimdMulSumPfS_S_i)
        /*0070*/ 	.short	0x0380
        /*0072*/ 	.short	0x001c


	//----- nvinfo : EIATTR_SW_WAR
	.align		4
.L_25:
        /*0074*/ 	.byte	0x04, 0x36
        /*0076*/ 	.short	(.L_27 - .L_26)
.L_26:
        /*0078*/ 	.word	0x00000008
.L_27:


//--------------------- .nv.info._Z10NonSimdMulPfS_S_i --------------------------
	.section	.nv.info._Z10NonSimdMulPfS_S_i,"",@"SHT_CUDA_INFO"
	.sectionflags	@""
	.align	4


	//----- nvinfo : EIATTR_CUDA_API_VERSION
	.align		4
        /*0000*/ 	.byte	0x04, 0x37
        /*0002*/ 	.short	(.L_29 - .L_28)
.L_28:
        /*0004*/ 	.word	0x00000082


	//----- nvinfo : EIATTR_KPARAM_INFO
	.align		4
.L_29:
        /*0008*/ 	.byte	0x04, 0x17
        /*000a*/ 	.short	(.L_31 - .L_30)
.L_30:
        /*000c*/ 	.word	0x00000000
        /*0010*/ 	.short	0x0003
        /*0012*/ 	.short	0x0018
        /*0014*/ 	.byte	0x00, 0xf0, 0x11, 0x00


	//----- nvinfo : EIATTR_KPARAM_INFO
	.align		4
.L_31:
        /*0018*/ 	.byte	0x04, 0x17
        /*001a*/ 	.short	(.L_33 - .L_32)
.L_32:
        /*001c*/ 	.word	0x00000000
        /*0020*/ 	.short	0x0002
        /*0022*/ 	.short	0x0010
        /*0024*/ 	.byte	0x00, 0xf5, 0x21, 0x00


	//----- nvinfo : EIATTR_KPARAM_INFO
	.align		4
.L_33:
        /*0028*/ 	.byte	0x04, 0x17
        /*002a*/ 	.short	(.L_35 - .L_34)
.L_34:
        /*002c*/ 	.word	0x00000000
        /*0030*/ 	.short	0x0001
        /*0032*/ 	.short	0x0008
        /*0034*/ 	.byte	0x00, 0xf5, 0x21, 0x00


	//----- nvinfo : EIATTR_KPARAM_INFO
	.align		4
.L_35:
        /*0038*/ 	.byte	0x04, 0x17
        /*003a*/ 	.short	(.L_37 - .L_36)
.L_36:
        /*003c*/ 	.word	0x00000000
        /*0040*/ 	.short	0x0000
        /*0042*/ 	.short	0x0000
        /*0044*/ 	.byte	0x00, 0xf5, 0x21, 0x00


	//----- nvinfo : EIATTR_SPARSE_MMA_MASK
	.align		4
.L_37:
        /*0048*/ 	.byte	0x03, 0x50
        /*004a*/ 	.short	0x0000


	//----- nvinfo : EIATTR_MAXREG_COUNT
	.align		4
        /*004c*/ 	.byte	0x03, 0x1b
        /*004e*/ 	.short	0x00ff


	//----- nvinfo : EIATTR_MERCURY_ISA_VERSION
	.align		4
        /*0050*/ 	.byte	0x03, 0x5f
        /*0052*/ 	.short	0x0101


	//----- nvinfo : EIATTR_VRC_CTA_INIT_COUNT
	.align		4
        /*0054*/ 	.byte	0x02, 0x4a
	.zero		1
	.zero		1


	//----- nvinfo : EIATTR_EXIT_INSTR_OFFSETS
	.align		4
        /*0058*/ 	.byte	0x04, 0x1c
        /*005a*/ 	.short	(.L_39 - .L_38)


	//   ....[0]....
.L_38:
        /*005c*/ 	.word	0x00000070


	//   ....[1]....
        /*0060*/ 	.word	0x00000130


	//----- nvinfo : EIATTR_CBANK_PARAM_SIZE
	.align		4
.L_39:
        /*0064*/ 	.byte	0x03, 0x19
        /*0066*/ 	.short	0x001c


	//----- nvinfo : EIATTR_PARAM_CBANK
	.align		4
        /*0068*/ 	.byte	0x04, 0x0a
        /*006a*/ 	.short	(.L_41 - .L_40)
	.align		4
.L_40:
        /*006c*/ 	.word	index@(.nv.constant0._Z10NonSimdMulPfS_S_i)
        /*0070*/ 	.short	0x0380
        /*0072*/ 	.short	0x001c


	//----- nvinfo : EIATTR_SW_WAR
	.align		4
.L_41:
        /*0074*/ 	.byte	0x04, 0x36
        /*0076*/ 	.short	(.L_43 - .L_42)
.L_42:
        /*0078*/ 	.word	0x00000008
.L_43:


//--------------------- .nv.callgraph             --------------------------
	.section	.nv.callgraph,"",@"SHT_CUDA_CALLGRAPH"
	.align	4
	.sectionentsize	8
	.align		4
        /*0000*/ 	.word	0x00000000
	.align		4
        /*0004*/ 	.word	0xffffffff
	.align		4
        /*0008*/ 	.word	0x00000000
	.align		4
        /*000c*/ 	.word	0xfffffffe
	.align		4
        /*0010*/ 	.word	0x00000000
	.align		4
        /*0014*/ 	.word	0xfffffffd
	.align		4
        /*0018*/ 	.word	0x00000000
	.align		4
        /*001c*/ 	.word	0xfffffffc


//--------------------- .text._Z13NonSimdMulSumPfS_S_i --------------------------
	.section	.text._Z13NonSimdMulSumPfS_S_i,"ax",@progbits
	.align	128
        .global         _Z13NonSimdMulSumPfS_S_i
        .type           _Z13NonSimdMulSumPfS_S_i,@function
        .size           _Z13NonSimdMulSumPfS_S_i,(.L_x_2 - _Z13NonSimdMulSumPfS_S_i)
        .other          _Z13NonSimdMulSumPfS_S_i,@"STO_CUDA_ENTRY STV_DEFAULT"
_Z13NonSimdMulSumPfS_S_i:
.text._Z13NonSimdMulSumPfS_S_i:
[----:B------:R-:W-:Y:S01]  /*0000*/  LDC R1, c[0x0][0x37c] ;  /* 0x0000df00ff017b82 */ /* 0x000fe20000000800 */
[----:B------:R-:W0:Y:S07]  /*0010*/  S2R R0, SR_TID.X ;  /* 0x0000000000007919 */ /* 0x000e2e0000002100 */
[----:B------:R-:W0:Y:S01]  /*0020*/  S2UR UR4, SR_CTAID.X ;  /* 0x00000000000479c3 */ /* 0x000e220000002500 */
[----:B------:R-:W1:Y:S07]  /*0030*/  LDCU UR5, c[0x0][0x398] ;  /* 0x00007300ff0577ac */ /* 0x000e6e0008000800 */
[----:B------:R-:W0:Y:S02]  /*0040*/  LDC R9, c[0x0][0x360] ;  /* 0x0000d800ff097b82 */ /* 0x000e240000000800 */
[----:B0-----:R-:W-:-:S05]  /*0050*/  IMAD R9, R9, UR4, R0 ;  /* 0x0000000409097c24 */ /* 0x001fca000f8e0200 */
[----:B-1----:R-:W-:-:S13]  /*0060*/  ISETP.GE.AND P0, PT, R9, UR5, PT ;  /* 0x0000000509007c0c */ /* 0x002fda000bf06270 */
[----:B------:R-:W-:Y:S05]  /*0070*/  @P0 EXIT ;  /* 0x000000000000094d */ /* 0x000fea0003800000 */
[----:B------:R-:W0:Y:S01]  /*0080*/  LDC.64 R2, c[0x0][0x380] ;  /* 0x0000e000ff027b82 */ /* 0x000e220000000a00 */
[----:B------:R-:W1:Y:S07]  /*0090*/  LDCU.64 UR4, c[0x0][0x358] ;  /* 0x00006b00ff0477ac */ /* 0x000e6e0008000a00 */
[----:B------:R-:W2:Y:S08]  /*00a0*/  LDC.64 R4, c[0x0][0x388] ;  /* 0x0000e200ff047b82 */ /* 0x000eb00000000a00 */
[----:B------:R-:W3:Y:S01]  /*00b0*/  LDC.64 R6, c[0x0][0x390] ;  /* 0x0000e400ff067b82 */ /* 0x000ee20000000a00 */
[----:B0-----:R-:W-:-:S06]  /*00c0*/  IMAD.WIDE R2, R9, 0x4, R2 ;  /* 0x0000000409027825 */ /* 0x001fcc00078e0202 */
[----:B-1----:R-:W4:Y:S01]  /*00d0*/  LDG.E R2, desc[UR4][R2.64] ;  /* 0x0000000402027981 */ /* 0x002f22000c1e1900 */
[----:B--2---:R-:W-:-:S06]  /*00e0*/  IMAD.WIDE R4, R9, 0x4, R4 ;  /* 0x0000000409047825 */ /* 0x004fcc00078e0204 */
[----:B------:R-:W4:Y:S01]  /*00f0*/  LDG.E R5, desc[UR4][R4.64] ;  /* 0x0000000404057981 */ /* 0x000f22000c1e1900 */
[----:B---3--:R-:W-:-:S04]  /*0100*/  IMAD.WIDE R6, R9, 0x4, R6 ;  /* 0x0000000409067825 */ /* 0x008fc800078e0206 */
[----:B----4-:R-:W-:-:S05]  /*0110*/  FMUL R9, R2, R5 ;  /* 0x0000000502097220 */ /* 0x010fca0000400000 */
[----:B------:R-:W-:Y:S01]  /*0120*/  STG.E desc[UR4][R6.64], R9 ;  /* 0x0000000906007986 */ /* 0x000fe2000c101904 */
[----:B------:R-:W-:Y:S05]  /*0130*/  EXIT ;  /* 0x000000000000794d */ /* 0x000fea0003800000 */
.L_x_0:
[----:B------:R-:W-:-:S00]  /*0140*/  BRA `(.L_x_0) ;  /* 0xfffffffc00fc7947 */ /* 0x000fc0000383ffff */
[----:B------:R-:W-:-:S00]  /*0150*/  NOP ;  /* 0x0000000000007918 */ /* 0x000fc00000000000 */
        /* <DEDUP_REMOVED lines=10> */
.L_x_2:


//--------------------- .text._Z10NonSimdMulPfS_S_i --------------------------
	.section	.text._Z10NonSimdMulPfS_S_i,"ax",@progbits
	.align	128
        .global         _Z10NonSimdMulPfS_S_i
        .type           _Z10NonSimdMulPfS_S_i,@function
        .size           _Z10NonSimdMulPfS_S_i,(.L_x_3 - _Z10NonSimdMulPfS_S_i)
        .other          _Z10NonSimdMulPfS_S_i,@"STO_CUDA_ENTRY STV_DEFAULT"
_Z10NonSimdMulPfS_S_i:
.text._Z10NonSimdMulPfS_S_i:
        /* <DEDUP_REMOVED lines=20> */
.L_x_1:
        /* <DEDUP_REMOVED lines=12> */
.L_x_3:


//--------------------- .nv.shared.reserved.0     --------------------------
	.section	.nv.shared.reserved.0,"aw",@nobits
	.weak		__nv_reservedSMEM_offset_0_alias
	.size		__nv_reservedSMEM_offset_0_alias, 0, 64
	.other		__nv_reservedSMEM_offset_0_alias,@"STO_CUDA_RESERVED_SHARED STV_DEFAULT"
__nv_reservedSMEM_offset_0_alias:
	.zero		0
	.zero		64


//--------------------- .nv.constant0._Z13NonSimdMulSumPfS_S_i --------------------------
	.section	.nv.constant0._Z13NonSimdMulSumPfS_S_i,"a",@progbits
	.sectionflags	@""
	.align	4
.nv.constant0._Z13NonSimdMulSumPfS_S_i:
	.zero		924


//--------------------- .nv.constant0._Z10NonSimdMulPfS_S_i --------------------------
	.section	.nv.constant0._Z10NonSimdMulPfS_S_i,"a",@progbits
	.sectionflags	@""
	.align	4
.nv.constant0._Z10NonSimdMulPfS_S_i:
	.zero		924


//--------------------- SYMBOLS --------------------------

	.type		.nv.reservedSmem.offset0,@object
	.size		.nv.reservedSmem.offset0,0x4
